	.headerflags	@"EF_CUDA_TEXMODE_UNIFIED EF_CUDA_64BIT_ADDRESS EF_CUDA_ACCELERATORS EF_CUDA_SM90 EF_CUDA_VIRTUAL_SM(EF_CUDA_SM90)"
	.elftype	@"ET_EXEC"


//--------------------- .nv.info                  --------------------------
	.section	.nv.info,"",@"SHT_CUDA_INFO"
	.align	4


	//----- nvinfo : EIATTR_REGCOUNT
	.align		4
        /*0000*/ 	.byte	0x04, 0x2f
        /*0002*/ 	.short	(.L_1 - .L_0)
	.align		4
.L_0:
        /*0004*/ 	.word	index@(triton_poi_fused_cat_0)
        /*0008*/ 	.word	0x0000001c


	//----- nvinfo : EIATTR_MIN_STACK_SIZE
	.align		4
.L_1:
        /*000c*/ 	.byte	0x04, 0x12
        /*000e*/ 	.short	(.L_3 - .L_2)
	.align		4
.L_2:
        /*0010*/ 	.word	index@(triton_poi_fused_cat_0)
        /*0014*/ 	.word	0x00000000


	//----- nvinfo : EIATTR_FRAME_SIZE
	.align		4
.L_3:
        /*0018*/ 	.byte	0x04, 0x11
        /*001a*/ 	.short	(.L_5 - .L_4)
	.align		4
.L_4:
        /*001c*/ 	.word	index@(triton_poi_fused_cat_0)
        /*0020*/ 	.word	0x00000000


	//----- nvinfo : EIATTR_MIN_STACK_SIZE
	.align		4
.L_5:
        /*0024*/ 	.byte	0x04, 0x12
        /*0026*/ 	.short	(.L_7 - .L_6)
	.align		4
.L_6:
        /*0028*/ 	.word	index@(triton_poi_fused_cat_0)
        /*002c*/ 	.word	0x00000000
.L_7:


//--------------------- .nv.info.triton_poi_fused_cat_0 --------------------------
	.section	.nv.info.triton_poi_fused_cat_0,"",@"SHT_CUDA_INFO"
	.sectionflags	@""
	.align	4


	//----- nvinfo : EIATTR_CUDA_API_VERSION
	.align		4
        /*0000*/ 	.byte	0x04, 0x37
        /*0002*/ 	.short	(.L_9 - .L_8)
.L_8:
        /*0004*/ 	.word	0x0000007c


	//----- nvinfo : EIATTR_KPARAM_INFO
	.align		4
.L_9:
        /*0008*/ 	.byte	0x04, 0x17
        /*000a*/ 	.short	(.L_11 - .L_10)
.L_10:
        /*000c*/ 	.word	0x00000000
        /*0010*/ 	.short	0x0004
        /*0012*/ 	.short	0x0020
        /*0014*/ 	.byte	0x00, 0xf0, 0x11, 0x00


	//----- nvinfo : EIATTR_KPARAM_INFO
	.align		4
.L_11:
        /*0018*/ 	.byte	0x04, 0x17
        /*001a*/ 	.short	(.L_13 - .L_12)
.L_12:
        /*001c*/ 	.word	0x00000000
        /*0020*/ 	.short	0x0003
        /*0022*/ 	.short	0x0018
        /*0024*/ 	.byte	0x00, 0xf4, 0x21, 0x00


	//----- nvinfo : EIATTR_KPARAM_INFO
	.align		4
.L_13:
        /*0028*/ 	.byte	0x04, 0x17
        /*002a*/ 	.short	(.L_15 - .L_14)
.L_14:
        /*002c*/ 	.word	0x00000000
        /*0030*/ 	.short	0x0002
        /*0032*/ 	.short	0x0010
        /*0034*/ 	.byte	0x00, 0xf4, 0x21, 0x00


	//----- nvinfo : EIATTR_KPARAM_INFO
	.align		4
.L_15:
        /*0038*/ 	.byte	0x04, 0x17
        /*003a*/ 	.short	(.L_17 - .L_16)
.L_16:
        /*003c*/ 	.word	0x00000000
        /*0040*/ 	.short	0x0001
        /*0042*/ 	.short	0x0008
        /*0044*/ 	.byte	0x00, 0xf4, 0x21, 0x00


	//----- nvinfo : EIATTR_KPARAM_INFO
	.align		4
.L_17:
        /*0048*/ 	.byte	0x04, 0x17
        /*004a*/ 	.short	(.L_19 - .L_18)
.L_18:
        /*004c*/ 	.word	0x00000000
        /*0050*/ 	.short	0x0000
        /*0052*/ 	.short	0x0000
        /*0054*/ 	.byte	0x00, 0xf4, 0x21, 0x00


	//----- nvinfo : EIATTR_SPARSE_MMA_MASK
	.align		4
.L_19:
        /*0058*/ 	.byte	0x03, 0x50
        /*005a*/ 	.short	0x0000


	//----- nvinfo : EIATTR_MAXREG_COUNT
	.align		4
        /*005c*/ 	.byte	0x03, 0x1b
        /*005e*/ 	.short	0x00ff


	//----- nvinfo : EIATTR_EXIT_INSTR_OFFSETS
	.align		4
        /*0060*/ 	.byte	0x04, 0x1c
        /*0062*/ 	.short	(.L_21 - .L_20)


	//   ....[0]....
.L_20:
        /*0064*/ 	.word	0x00000600


	//   ....[1]....
        /*0068*/ 	.word	0x00000620


	//----- nvinfo : EIATTR_REQNTID
	.align		4
.L_21:
        /*006c*/ 	.byte	0x04, 0x10
        /*006e*/ 	.short	(.L_23 - .L_22)
.L_22:
        /*0070*/ 	.word	0x00000080
        /*0074*/ 	.word	0x00000001
        /*0078*/ 	.word	0x00000001


	//----- nvinfo : EIATTR_CBANK_PARAM_SIZE
	.align		4
.L_23:
        /*007c*/ 	.byte	0x03, 0x19
        /*007e*/ 	.short	0x0024


	//----- nvinfo : EIATTR_PARAM_CBANK
	.align		4
        /*0080*/ 	.byte	0x04, 0x0a
        /*0082*/ 	.short	(.L_25 - .L_24)
	.align		4
.L_24:
        /*0084*/ 	.word	index@(.nv.constant0.triton_poi_fused_cat_0)
        /*0088*/ 	.short	0x0210
        /*008a*/ 	.short	0x0024


	//----- nvinfo : EIATTR_SW_WAR
	.align		4
.L_25:
        /*008c*/ 	.byte	0x04, 0x36
        /*008e*/ 	.short	(.L_27 - .L_26)
.L_26:
        /*0090*/ 	.word	0x00000008
.L_27:


//--------------------- .nv.callgraph             --------------------------
	.section	.nv.callgraph,"",@"SHT_CUDA_CALLGRAPH"
	.align	4
	.sectionentsize	8
	.align		4
        /*0000*/ 	.word	0x00000000
	.align		4
        /*0004*/ 	.word	0xffffffff
	.align		4
        /*0008*/ 	.word	0x00000000
	.align		4
        /*000c*/ 	.word	0xfffffffe
	.align		4
        /*0010*/ 	.word	0x00000000
	.align		4
        /*0014*/ 	.word	0xfffffffd
	.align		4
        /*0018*/ 	.word	0x00000000
	.align		4
        /*001c*/ 	.word	0xfffffffc


//--------------------- .text.triton_poi_fused_cat_0 --------------------------
	.section	.text.triton_poi_fused_cat_0,"ax",@progbits
	.align	128
        .global         triton_poi_fused_cat_0
        .type           triton_poi_fused_cat_0,@function
        .size           triton_poi_fused_cat_0,(.L_x_1 - triton_poi_fused_cat_0)
        .other          triton_poi_fused_cat_0,@"STO_CUDA_ENTRY STV_DEFAULT"
triton_poi_fused_cat_0:
.text.triton_poi_fused_cat_0:
[----:B------:R-:W0:Y:S01]  /*0000*/  LDC R1, c[0x0][0x28] ;  /* 0x00000a00ff017b82 */ /* 0x000e220000000800 */
[----:B------:R-:W1:Y:S01]  /*0010*/  S2R R0, SR_TID.X ;  /* 0x0000000000007919 */ /* 0x000e620000002100 */
[----:B------:R-:W-:Y:S01]  /*0020*/  ULDC.64 UR4, c[0x0][0x210] ;  /* 0x0000840000047ab9 */ /* 0x000fe20000000a00 */
[----:B------:R-:W-:Y:S01]  /*0030*/  ULDC.64 UR6, c[0x0][0x218] ;  /* 0x0000860000067ab9 */ /* 0x000fe20000000a00 */
[----:B------:R-:W-:Y:S01]  /*0040*/  ULDC.64 UR8, c[0x0][0x220] ;  /* 0x0000880000087ab9 */ /* 0x000fe20000000a00 */
[----:B------:R-:W2:Y:S01]  /*0050*/  S2R R3, SR_CTAID.X ;  /* 0x0000000000037919 */ /* 0x000ea20000002500 */
[----:B------:R-:W-:Y:S02]  /*0060*/  IMAD.MOV.U32 R18, RZ, RZ, RZ ;  /* 0x000000ffff127224 */ /* 0x000fe400078e00ff */
[----:B------:R-:W3:Y:S01]  /*0070*/  LDC.64 R12, c[0x0][0x210] ;  /* 0x00008400ff0c7b82 */ /* 0x000ee20000000a00 */
[----:B------:R-:W-:Y:S02]  /*0080*/  IMAD.MOV.U32 R15, RZ, RZ, RZ ;  /* 0x000000ffff0f7224 */ /* 0x000fe400078e00ff */
[----:B------:R-:W-:-:S05]  /*0090*/  IMAD.MOV.U32 R16, RZ, RZ, RZ ;  /* 0x000000ffff107224 */ /* 0x000fca00078e00ff */
[----:B------:R-:W4:Y:S01]  /*00a0*/  LDC.64 R10, c[0x0][0x218] ;  /* 0x00008600ff0a7b82 */ /* 0x000f220000000a00 */
[----:B-1----:R-:W-:-:S05]  /*00b0*/  LOP3.LUT R0, R0, 0x7f, RZ, 0xc0, !PT ;  /* 0x0000007f00007812 */ /* 0x002fca00078ec0ff */
[----:B--2---:R-:W-:-:S05]  /*00c0*/  IMAD R0, R3, 0x80, R0 ;  /* 0x0000008003007824 */ /* 0x004fca00078e0200 */
[----:B------:R-:W-:-:S04]  /*00d0*/  SHF.R.S32.HI R3, RZ, 0x1f, R0 ;  /* 0x0000001fff037819 */ /* 0x000fc80000011400 */
[CC--:B------:R-:W-:Y:S02]  /*00e0*/  LEA.HI R2, R3.reuse, R0.reuse, RZ, 0x4 ;  /* 0x0000000003027211 */ /* 0x0c0fe400078f20ff */
[----:B------:R-:W-:Y:S02]  /*00f0*/  LEA.HI R8, R3, R0, RZ, 0x8 ;  /* 0x0000000003087211 */ /* 0x000fe400078f40ff */
[----:B------:R-:W-:Y:S02]  /*0100*/  SHF.R.S32.HI R14, RZ, 0x4, R2 ;  /* 0x00000004ff0e7819 */ /* 0x000fe40000011402 */
[----:B------:R-:W-:Y:S02]  /*0110*/  LOP3.LUT R5, R2, 0xfffffff0, RZ, 0xc0, !PT ;  /* 0xfffffff002057812 */ /* 0x000fe400078ec0ff */
[----:B------:R-:W-:Y:S02]  /*0120*/  LEA.HI R4, R14, R14, RZ, 0x4 ;  /* 0x0000000e0e047211 */ /* 0x000fe400078f20ff */
[----:B------:R-:W-:Y:S01]  /*0130*/  SHF.R.S32.HI R17, RZ, 0x8, R8 ;  /* 0x00000008ff117819 */ /* 0x000fe20000011408 */
[----:B------:R-:W-:Y:S01]  /*0140*/  IMAD.IADD R2, R0, 0x1, -R5 ;  /* 0x0000000100027824 */ /* 0x000fe200078e0a05 */
[----:B------:R-:W-:-:S05]  /*0150*/  LOP3.LUT R3, R4, 0xfffffff0, RZ, 0xc0, !PT ;  /* 0xfffffff004037812 */ /* 0x000fca00078ec0ff */
[----:B------:R-:W-:Y:S02]  /*0160*/  IMAD.IADD R14, R14, 0x1, -R3 ;  /* 0x000000010e0e7824 */ /* 0x000fe400078e0a03 */
[----:B------:R-:W-:Y:S02]  /*0170*/  IMAD R3, R17, 0x40, R2 ;  /* 0x0000004011037824 */ /* 0x000fe400078e0202 */
[C---:B------:R-:W-:Y:S01]  /*0180*/  IMAD.SHL.U32 R2, R14.reuse, 0x10, RZ ;  /* 0x000000100e027824 */ /* 0x040fe200078e00ff */
[----:B------:R-:W-:Y:S02]  /*0190*/  LOP3.LUT R19, R14, 0xfffffffc, RZ, 0xc0, !PT ;  /* 0xfffffffc0e137812 */ /* 0x000fe400078ec0ff */
[----:B------:R-:W-:Y:S02]  /*01a0*/  SHF.R.S32.HI R5, RZ, 0x1f, R3 ;  /* 0x0000001fff057819 */ /* 0x000fe40000011403 */
[----:B------:R-:W-:-:S04]  /*01b0*/  IADD3 R4, P0, R2, R3, RZ ;  /* 0x0000000302047210 */ /* 0x000fc80007f1e0ff */
[----:B------:R-:W-:Y:S01]  /*01c0*/  LEA.HI.X.SX32 R3, R2, R5, 0x1, P0 ;  /* 0x0000000502037211 */ /* 0x000fe200000f0eff */
[C---:B------:R-:W-:Y:S01]  /*01d0*/  IMAD.SHL.U32 R2, R4.reuse, 0x4, RZ ;  /* 0x0000000404027824 */ /* 0x040fe200078e00ff */
[----:B------:R-:W-:Y:S02]  /*01e0*/  ISETP.NE.AND P0, PT, R19, 0x8, PT ;  /* 0x000000081300780c */ /* 0x000fe40003f05270 */
[----:B------:R-:W-:Y:S02]  /*01f0*/  SHF.L.U64.HI R3, R4, 0x2, R3 ;  /* 0x0000000204037819 */ /* 0x000fe40000010203 */
[----:B------:R-:W-:Y:S02]  /*0200*/  ISETP.LT.AND P6, PT, R0, 0x400, !P0 ;  /* 0x000004000000780c */ /* 0x000fe400047c1270 */
[----:B------:R-:W-:Y:S02]  /*0210*/  IADD3 R6, P1, R2, UR4, RZ ;  /* 0x0000000402067c10 */ /* 0x000fe4000ff3e0ff */
[----:B------:R-:W-:-:S02]  /*0220*/  IADD3 R4, P2, R2, UR6, RZ ;  /* 0x0000000602047c10 */ /* 0x000fc4000ff5e0ff */
[----:B------:R-:W-:Y:S02]  /*0230*/  IADD3 R2, P3, R2, UR8, RZ ;  /* 0x0000000802027c10 */ /* 0x000fe4000ff7e0ff */
[----:B------:R-:W-:Y:S01]  /*0240*/  IADD3.X R7, R3, UR5, RZ, P1, !PT ;  /* 0x0000000503077c10 */ /* 0x000fe20008ffe4ff */
[----:B------:R-:W-:Y:S01]  /*0250*/  ULDC.64 UR4, c[0x0][0x208] ;  /* 0x0000820000047ab9 */ /* 0x000fe20000000a00 */
[----:B------:R-:W-:Y:S02]  /*0260*/  IADD3.X R5, R3, UR7, RZ, P2, !PT ;  /* 0x0000000703057c10 */ /* 0x000fe400097fe4ff */
[----:B------:R-:W-:Y:S01]  /*0270*/  IADD3.X R3, R3, UR9, RZ, P3, !PT ;  /* 0x0000000903037c10 */ /* 0x000fe20009ffe4ff */
[----:B------:R-:W2:Y:S04]  /*0280*/  @P6 LDG.E R18, desc[UR4][R6.64+-0x200] ;  /* 0xfffe000406126981 */ /* 0x000ea8000c1e1900 */
[----:B------:R-:W5:Y:S04]  /*0290*/  @P6 LDG.E R15, desc[UR4][R4.64+-0x200] ;  /* 0xfffe0004040f6981 */ /* 0x000f68000c1e1900 */
[----:B------:R-:W5:Y:S01]  /*02a0*/  @P6 LDG.E R16, desc[UR4][R2.64+-0x200] ;  /* 0xfffe000402106981 */ /* 0x000f62000c1e1900 */
[----:B------:R-:W-:-:S02]  /*02b0*/  LOP3.LUT R9, R8, 0xffffff00, RZ, 0xc0, !PT ;  /* 0xffffff0008097812 */ /* 0x000fc400078ec0ff */
[----:B------:R-:W-:Y:S02]  /*02c0*/  ISETP.GT.AND P3, PT, R14, 0xb, PT ;  /* 0x0000000b0e00780c */ /* 0x000fe40003f64270 */
[----:B------:R-:W-:Y:S01]  /*02d0*/  ISETP.NE.AND P1, PT, R19, 0x4, PT ;  /* 0x000000041300780c */ /* 0x000fe20003f25270 */
[----:B------:R-:W-:Y:S01]  /*02e0*/  IMAD.IADD R8, R0, 0x1, -R9 ;  /* 0x0000000100087824 */ /* 0x000fe200078e0a09 */
[----:B------:R-:W-:Y:S02]  /*02f0*/  ISETP.GE.AND P2, PT, R14, 0x4, PT ;  /* 0x000000040e00780c */ /* 0x000fe40003f46270 */
[----:B------:R-:W-:Y:S02]  /*0300*/  CS2R R22, SRZ ;  /* 0x0000000000167805 */ /* 0x000fe4000001ff00 */
[C---:B------:R-:W-:Y:S01]  /*0310*/  ISETP.LT.AND P4, PT, R0.reuse, 0x400, !P1 ;  /* 0x000004000000780c */ /* 0x040fe20004f81270 */
[----:B------:R-:W-:Y:S01]  /*0320*/  IMAD R17, R17, 0x40, R8 ;  /* 0x0000004011117824 */ /* 0x000fe200078e0208 */
[----:B------:R-:W-:Y:S01]  /*0330*/  ISETP.LT.AND P5, PT, R0, 0x400, !P2 ;  /* 0x000004000000780c */ /* 0x000fe200057a1270 */
[----:B------:R-:W1:Y:S01]  /*0340*/  LDC.64 R8, c[0x0][0x220] ;  /* 0x00008800ff087b82 */ /* 0x000e620000000a00 */
[----:B------:R-:W-:-:S02]  /*0350*/  IMAD.MOV.U32 R19, RZ, RZ, RZ ;  /* 0x000000ffff137224 */ /* 0x000fc400078e00ff */
[C---:B---3--:R-:W-:Y:S01]  /*0360*/  IMAD.WIDE R24, R17.reuse, 0x4, R12 ;  /* 0x0000000411187825 */ /* 0x048fe200078e020c */
[----:B------:R-:W-:Y:S02]  /*0370*/  CS2R R12, SRZ ;  /* 0x00000000000c7805 */ /* 0x000fe4000001ff00 */
[----:B------:R-:W-:Y:S01]  /*0380*/  CS2R R20, SRZ ;  /* 0x0000000000147805 */ /* 0x000fe2000001ff00 */
[----:B----4-:R-:W-:-:S03]  /*0390*/  IMAD.WIDE R10, R17, 0x4, R10 ;  /* 0x00000004110a7825 */ /* 0x010fc600078e020a */
[----:B------:R-:W3:Y:S01]  /*03a0*/  @P4 LDG.E R19, desc[UR4][R6.64+-0x100] ;  /* 0xffff000406134981 */ /* 0x000ee2000c1e1900 */
[----:B------:R-:W-:-:S03]  /*03b0*/  IMAD.MOV.U32 R14, RZ, RZ, RZ ;  /* 0x000000ffff0e7224 */ /* 0x000fc600078e00ff */
[----:B------:R-:W4:Y:S04]  /*03c0*/  @P4 LDG.E R20, desc[UR4][R4.64+-0x100] ;  /* 0xffff000404144981 */ /* 0x000f28000c1e1900 */
[----:B------:R-:W4:Y:S04]  /*03d0*/  @P5 LDG.E R14, desc[UR4][R24.64] ;  /* 0x00000004180e5981 */ /* 0x000f28000c1e1900 */
[----:B------:R1:W4:Y:S02]  /*03e0*/  @P5 LDG.E R12, desc[UR4][R10.64] ;  /* 0x000000040a0c5981 */ /* 0x000324000c1e1900 */
[----:B-1----:R-:W-:-:S04]  /*03f0*/  IMAD.WIDE R8, R17, 0x4, R8 ;  /* 0x0000000411087825 */ /* 0x002fc800078e0208 */
[----:B------:R-:W-:Y:S01]  /*0400*/  IMAD.MOV.U32 R17, RZ, RZ, RZ ;  /* 0x000000ffff117224 */ /* 0x000fe200078e00ff */
[----:B------:R-:W4:Y:S01]  /*0410*/  @P5 LDG.E R23, desc[UR4][R8.64] ;  /* 0x0000000408175981 */ /* 0x000f22000c1e1900 */
[----:B0-----:R-:W0:Y:S04]  /*0420*/  LDC.64 R10, c[0x0][0x228] ;  /* 0x00008a00ff0a7b82 */ /* 0x001e280000000a00 */
[----:B------:R-:W4:Y:S01]  /*0430*/  @P4 LDG.E R17, desc[UR4][R2.64+-0x100] ;  /* 0xffff000402114981 */ /* 0x000f22000c1e1900 */
[----:B--2---:R-:W-:Y:S02]  /*0440*/  SEL R18, R18, RZ, P6 ;  /* 0x000000ff12127207 */ /* 0x004fe40003000000 */
[----:B-----5:R-:W-:Y:S02]  /*0450*/  SEL R15, R15, RZ, P6 ;  /* 0x000000ff0f0f7207 */ /* 0x020fe40003000000 */
[----:B------:R-:W-:-:S02]  /*0460*/  SEL R16, R16, RZ, P6 ;  /* 0x000000ff10107207 */ /* 0x000fc40003000000 */
[----:B------:R-:W-:-:S13]  /*0470*/  ISETP.LT.AND P6, PT, R0, 0x400, P3 ;  /* 0x000004000000780c */ /* 0x000fda0001fc1270 */
[----:B------:R1:W2:Y:S04]  /*0480*/  @P6 LDG.E R13, desc[UR4][R6.64+-0x300] ;  /* 0xfffd0004060d6981 */ /* 0x0002a8000c1e1900 */
[----:B------:R-:W5:Y:S04]  /*0490*/  @P6 LDG.E R22, desc[UR4][R4.64+-0x300] ;  /* 0xfffd000404166981 */ /* 0x000f68000c1e1900 */
[----:B------:R-:W5:Y:S01]  /*04a0*/  @P6 LDG.E R21, desc[UR4][R2.64+-0x300] ;  /* 0xfffd000402156981 */ /* 0x000f62000c1e1900 */
[----:B---3--:R-:W-:Y:S02]  /*04b0*/  SEL R19, R19, RZ, P4 ;  /* 0x000000ff13137207 */ /* 0x008fe40002000000 */
[----:B----4-:R-:W-:Y:S01]  /*04c0*/  SEL R20, R20, RZ, P4 ;  /* 0x000000ff14147207 */ /* 0x010fe20002000000 */
[----:B------:R-:W-:Y:S01]  /*04d0*/  FADD R15, R18, R15 ;  /* 0x0000000f120f7221 */ /* 0x000fe20000000000 */
[----:B-1----:R-:W-:-:S03]  /*04e0*/  SEL R7, R14, RZ, P5 ;  /* 0x000000ff0e077207 */ /* 0x002fc60002800000 */
[----:B------:R-:W-:Y:S01]  /*04f0*/  FADD R20, R19, -R20 ;  /* 0x8000001413147221 */ /* 0x000fe20000000000 */
[----:B------:R-:W-:Y:S01]  /*0500*/  SEL R12, R12, RZ, P5 ;  /* 0x000000ff0c0c7207 */ /* 0x000fe20002800000 */
[----:B------:R-:W-:Y:S01]  /*0510*/  FADD R16, R15, -R16 ;  /* 0x800000100f107221 */ /* 0x000fe20000000000 */
[----:B------:R-:W-:Y:S02]  /*0520*/  SEL R17, R17, RZ, P4 ;  /* 0x000000ff11117207 */ /* 0x000fe40002000000 */
[----:B------:R-:W-:Y:S01]  /*0530*/  ISETP.GE.AND P4, PT, R0, 0x400, PT ;  /* 0x000004000000780c */ /* 0x000fe20003f86270 */
[----:B------:R-:W-:Y:S01]  /*0540*/  FADD R12, R7, -R12 ;  /* 0x8000000c070c7221 */ /* 0x000fe20000000000 */
[----:B------:R-:W-:Y:S01]  /*0550*/  SEL R23, R23, RZ, P5 ;  /* 0x000000ff17177207 */ /* 0x000fe20002800000 */
[----:B------:R-:W-:Y:S01]  /*0560*/  FADD R17, R20, R17 ;  /* 0x0000001114117221 */ /* 0x000fe20000000000 */
[----:B0-----:R-:W-:-:S04]  /*0570*/  IMAD.WIDE R10, R0, 0x4, R10 ;  /* 0x00000004000a7825 */ /* 0x001fc800078e020a */
[----:B------:R-:W-:Y:S01]  /*0580*/  FADD R23, R12, -R23 ;  /* 0x800000170c177221 */ /* 0x000fe20000000000 */
[----:B--2---:R-:W-:Y:S02]  /*0590*/  SEL R13, R13, RZ, P6 ;  /* 0x000000ff0d0d7207 */ /* 0x004fe40003000000 */
[----:B-----5:R-:W-:Y:S02]  /*05a0*/  SEL R22, R22, RZ, P6 ;  /* 0x000000ff16167207 */ /* 0x020fe40003000000 */
[----:B------:R-:W-:-:S03]  /*05b0*/  SEL R21, R21, RZ, P6 ;  /* 0x000000ff15157207 */ /* 0x000fc60003000000 */
[----:B------:R-:W-:-:S04]  /*05c0*/  FADD R22, R13, R22 ;  /* 0x000000160d167221 */ /* 0x000fc80000000000 */
[----:B------:R-:W-:-:S05]  /*05d0*/  FADD R21, R22, R21 ;  /* 0x0000001516157221 */ /* 0x000fca0000000000 */
[----:B------:R-:W-:-:S04]  /*05e0*/  @P0 FSEL R16, R21, RZ, P3 ;  /* 0x000000ff15100208 */ /* 0x000fc80001800000 */
[----:B------:R-:W-:Y:S01]  /*05f0*/  @P2 FSEL R23, R17, R16, !P1 ;  /* 0x0000001011172208 */ /* 0x000fe20004800000 */
[----:B------:R-:W-:Y:S06]  /*0600*/  @P4 EXIT ;  /* 0x000000000000494d */ /* 0x000fec0003800000 */
[----:B------:R-:W-:Y:S01]  /*0610*/  STG.E desc[UR4][R10.64], R23 ;  /* 0x000000170a007986 */ /* 0x000fe2000c101904 */
[----:B------:R-:W-:Y:S05]  /*0620*/  EXIT ;  /* 0x000000000000794d */ /* 0x000fea0003800000 */
.L_x_0:
[----:B------:R-:W-:-:S00]  /*0630*/  BRA `(.L_x_0) ;  /* 0xfffffffc00fc7947 */ /* 0x000fc0000383ffff */
[----:B------:R-:W-:-:S00]  /*0640*/  NOP ;  /* 0x0000000000007918 */ /* 0x000fc00000000000 */
        /* <DEDUP_REMOVED lines=11> */
.L_x_1:


//--------------------- .nv.constant0.triton_poi_fused_cat_0 --------------------------
	.section	.nv.constant0.triton_poi_fused_cat_0,"a",@progbits
	.sectionflags	@""
	.align	4
.nv.constant0.triton_poi_fused_cat_0:
	.zero		564
